//
// Generated by NVIDIA NVVM Compiler
//
// Compiler Build ID: CL-36424714
// Cuda compilation tools, release 13.0, V13.0.88
// Based on NVVM 20.0.0
//

.version 9.0
.target sm_100
.address_size 64

	// .globl	_Z9hist_smemPflPjiff
.extern .shared .align 16 .b8 sharedHist[];

.visible .entry _Z9hist_smemPflPjiff(
	.param .u64 .ptr .align 1 _Z9hist_smemPflPjiff_param_0,
	.param .u64 _Z9hist_smemPflPjiff_param_1,
	.param .u64 .ptr .align 1 _Z9hist_smemPflPjiff_param_2,
	.param .u32 _Z9hist_smemPflPjiff_param_3,
	.param .f32 _Z9hist_smemPflPjiff_param_4,
	.param .f32 _Z9hist_smemPflPjiff_param_5
)
{
	.reg .pred 	%p<8>;
	.reg .b32 	%r<38>;
	.reg .b32 	%f<18>;
	.reg .b64 	%rd<47>;

	ld.param.u64 	%rd24, [_Z9hist_smemPflPjiff_param_0];
	ld.param.u64 	%rd22, [_Z9hist_smemPflPjiff_param_1];
	ld.param.u64 	%rd23, [_Z9hist_smemPflPjiff_param_2];
	ld.param.f32 	%f1, [_Z9hist_smemPflPjiff_param_4];
	ld.param.f32 	%f2, [_Z9hist_smemPflPjiff_param_5];
	cvta.to.global.u64 	%rd1, %rd24;
	mov.u32 	%r1, %tid.x;
	shl.b32 	%r3, %r1, 2;
	mov.u32 	%r4, sharedHist;
	add.s32 	%r2, %r4, %r3;
	mov.b32 	%r5, 0;
	st.shared.u32 	[%r2], %r5;
	bar.sync 	0;
	mov.u32 	%r6, %ctaid.x;
	mov.u32 	%r7, %ntid.x;
	mad.lo.s32 	%r8, %r6, %r7, %r1;
	cvt.u64.u32 	%rd45, %r8;
	mov.u32 	%r9, %nctaid.x;
	mul.lo.s32 	%r10, %r7, %r9;
	cvt.u64.u32 	%rd3, %r10;
	setp.le.s64 	%p1, %rd22, %rd45;
	@%p1 bra 	$L__BB0_10;
	add.s64 	%rd25, %rd3, %rd45;
	max.u64 	%rd26, %rd22, %rd25;
	setp.lt.u64 	%p2, %rd25, %rd22;
	selp.u64 	%rd4, 1, 0, %p2;
	add.s64 	%rd27, %rd25, %rd4;
	sub.s64 	%rd5, %rd26, %rd27;
	and.b64  	%rd28, %rd5, -4294967296;
	setp.ne.s64 	%p3, %rd28, 0;
	@%p3 bra 	$L__BB0_3;
	cvt.u32.u64 	%r11, %rd3;
	cvt.u32.u64 	%r12, %rd5;
	div.u32 	%r13, %r12, %r11;
	cvt.u64.u32 	%rd41, %r13;
	bra.uni 	$L__BB0_4;
$L__BB0_3:
	div.u64 	%rd41, %rd5, %rd3;
$L__BB0_4:
	add.s64 	%rd9, %rd41, %rd4;
	and.b64  	%rd29, %rd9, 3;
	setp.eq.s64 	%p4, %rd29, 3;
	@%p4 bra 	$L__BB0_7;
	shl.b64 	%rd30, %rd45, 2;
	add.s64 	%rd43, %rd1, %rd30;
	shl.b64 	%rd11, %rd3, 2;
	add.s64 	%rd31, %rd9, 1;
	and.b64  	%rd42, %rd31, 3;
$L__BB0_6:
	.pragma "nounroll";
	ld.global.f32 	%f3, [%rd43];
	sub.f32 	%f4, %f3, %f1;
	div.rn.f32 	%f5, %f4, %f2;
	cvt.rzi.s32.f32 	%r14, %f5;
	shl.b32 	%r15, %r14, 2;
	add.s32 	%r17, %r4, %r15;
	atom.shared.add.u32 	%r18, [%r17], 1;
	add.s64 	%rd45, %rd45, %rd3;
	add.s64 	%rd43, %rd43, %rd11;
	add.s64 	%rd42, %rd42, -1;
	setp.ne.s64 	%p5, %rd42, 0;
	@%p5 bra 	$L__BB0_6;
$L__BB0_7:
	setp.lt.u64 	%p6, %rd9, 3;
	@%p6 bra 	$L__BB0_10;
	shl.b64 	%rd34, %rd3, 2;
$L__BB0_9:
	shl.b64 	%rd32, %rd45, 2;
	add.s64 	%rd33, %rd1, %rd32;
	ld.global.f32 	%f6, [%rd33];
	sub.f32 	%f7, %f6, %f1;
	div.rn.f32 	%f8, %f7, %f2;
	cvt.rzi.s32.f32 	%r19, %f8;
	shl.b32 	%r20, %r19, 2;
	add.s32 	%r22, %r4, %r20;
	atom.shared.add.u32 	%r23, [%r22], 1;
	add.s64 	%rd35, %rd33, %rd34;
	ld.global.f32 	%f9, [%rd35];
	sub.f32 	%f10, %f9, %f1;
	div.rn.f32 	%f11, %f10, %f2;
	cvt.rzi.s32.f32 	%r24, %f11;
	shl.b32 	%r25, %r24, 2;
	add.s32 	%r26, %r4, %r25;
	atom.shared.add.u32 	%r27, [%r26], 1;
	add.s64 	%rd36, %rd35, %rd34;
	ld.global.f32 	%f12, [%rd36];
	sub.f32 	%f13, %f12, %f1;
	div.rn.f32 	%f14, %f13, %f2;
	cvt.rzi.s32.f32 	%r28, %f14;
	shl.b32 	%r29, %r28, 2;
	add.s32 	%r30, %r4, %r29;
	atom.shared.add.u32 	%r31, [%r30], 1;
	add.s64 	%rd37, %rd36, %rd34;
	ld.global.f32 	%f15, [%rd37];
	sub.f32 	%f16, %f15, %f1;
	div.rn.f32 	%f17, %f16, %f2;
	cvt.rzi.s32.f32 	%r32, %f17;
	shl.b32 	%r33, %r32, 2;
	add.s32 	%r34, %r4, %r33;
	atom.shared.add.u32 	%r35, [%r34], 1;
	add.s64 	%rd45, %rd34, %rd45;
	setp.lt.s64 	%p7, %rd45, %rd22;
	@%p7 bra 	$L__BB0_9;
$L__BB0_10:
	cvta.to.global.u64 	%rd38, %rd23;
	bar.sync 	0;
	mul.wide.u32 	%rd39, %r1, 4;
	add.s64 	%rd40, %rd38, %rd39;
	ld.shared.u32 	%r36, [%r2];
	atom.global.add.u32 	%r37, [%rd40], %r36;
	ret;

}


// ===== COMPILED SASS (sm_100) =====

	.target	sm_100

	.elftype	@"ET_EXEC"


//--------------------- .note.nv.tkinfo           --------------------------
	.section	.note.nv.tkinfo,"",@"SHT_NOTE"
	.sectionflags	@"SHF_NOTE_NV_TKINFO"
	.tkinfo
        /*0018*/ 	.word	0x00000002
        /*0030*/ 	.string	""
        /*0030*/ 	.string	"ptxas"
        /*0030*/ 	.string	"Cuda compilation tools, release 13.0, V13.0.88"
        /*0030*/ 	.string	"Build cuda_13.0.r13.0/compiler.36424714_0"
        /*0030*/ 	.string	"-arch sm_100 -m 64 "



//--------------------- .note.nv.cuinfo           --------------------------
	.section	.note.nv.cuinfo,"",@"SHT_NOTE"
	.sectionflags	@"SHF_NOTE_NV_CUINFO"
        /*0018*/ 	.short	0x0002
        /*001a*/ 	.short	0x0064
        /*001c*/ 	.short	0x0082
	.zero		2


//--------------------- .nv.info                  --------------------------
	.section	.nv.info,"",@"SHT_CUDA_INFO"
	.align	4


	//----- nvinfo : EIATTR_REGCOUNT
	.align		4
        /*0000*/ 	.byte	0x04, 0x2f
        /*0002*/ 	.short	(.L_1 - .L_0)
	.align		4
.L_0:
        /*0004*/ 	.word	index@(_Z9hist_smemPflPjiff)
        /*0008*/ 	.word	0x0000001a


	//----- nvinfo : EIATTR_FRAME_SIZE
	.align		4
.L_1:
        /*000c*/ 	.byte	0x04, 0x11
        /*000e*/ 	.short	(.L_3 - .L_2)
	.align		4
.L_2:
        /*0010*/ 	.word	index@($__internal_1_$__cuda_sm3x_div_rn_noftz_f32_slowpath)
        /*0014*/ 	.word	0x00000000


	//----- nvinfo : EIATTR_FRAME_SIZE
	.align		4
.L_3:
        /*0018*/ 	.byte	0x04, 0x11
        /*001a*/ 	.short	(.L_5 - .L_4)
	.align		4
.L_4:
        /*001c*/ 	.word	index@($__internal_0_$__cuda_sm20_div_u64)
        /*0020*/ 	.word	0x00000000


	//----- nvinfo : EIATTR_FRAME_SIZE
	.align		4
.L_5:
        /*0024*/ 	.byte	0x04, 0x11
        /*0026*/ 	.short	(.L_7 - .L_6)
	.align		4
.L_6:
        /*0028*/ 	.word	index@(_Z9hist_smemPflPjiff)
        /*002c*/ 	.word	0x00000000


	//----- nvinfo : EIATTR_MIN_STACK_SIZE
	.align		4
.L_7:
        /*0030*/ 	.byte	0x04, 0x12
        /*0032*/ 	.short	(.L_9 - .L_8)
	.align		4
.L_8:
        /*0034*/ 	.word	index@(_Z9hist_smemPflPjiff)
        /*0038*/ 	.word	0x00000000
.L_9:


//--------------------- .nv.compat                --------------------------
	.section	.nv.compat,"",@"SHT_CUDA_COMPAT_INFO"
	.align	4
        /*0000*/ 	.byte	0x02, 0x09, 0x00, 0x00, 0x02, 0x02, 0x01, 0x00, 0x02, 0x05, 0x05, 0x00, 0x03, 0x07, 0x01, 0x01
        /*0010*/ 	.byte	0x02, 0x03, 0x00, 0x00, 0x02, 0x06, 0x01, 0x00, 0x04, 0x0b, 0x08, 0x00, 0x01, 0x00, 0x00, 0x00
        /*0020*/ 	.byte	0x00, 0x00, 0x00, 0x00


//--------------------- .nv.info._Z9hist_smemPflPjiff --------------------------
	.section	.nv.info._Z9hist_smemPflPjiff,"",@"SHT_CUDA_INFO"
	.sectionflags	@""
	.align	4


	//----- nvinfo : EIATTR_CUDA_API_VERSION
	.align		4
        /*0000*/ 	.byte	0x04, 0x37
        /*0002*/ 	.short	(.L_11 - .L_10)
.L_10:
        /*0004*/ 	.word	0x00000082


	//----- nvinfo : EIATTR_KPARAM_INFO
	.align		4
.L_11:
        /*0008*/ 	.byte	0x04, 0x17
        /*000a*/ 	.short	(.L_13 - .L_12)
.L_12:
        /*000c*/ 	.word	0x00000000
        /*0010*/ 	.short	0x0005
        /*0012*/ 	.short	0x0020
        /*0014*/ 	.byte	0x00, 0xf0, 0x11, 0x00


	//----- nvinfo : EIATTR_KPARAM_INFO
	.align		4
.L_13:
        /*0018*/ 	.byte	0x04, 0x17
        /*001a*/ 	.short	(.L_15 - .L_14)
.L_14:
        /*001c*/ 	.word	0x00000000
        /*0020*/ 	.short	0x0004
        /*0022*/ 	.short	0x001c
        /*0024*/ 	.byte	0x00, 0xf0, 0x11, 0x00


	//----- nvinfo : EIATTR_KPARAM_INFO
	.align		4
.L_15:
        /*0028*/ 	.byte	0x04, 0x17
        /*002a*/ 	.short	(.L_17 - .L_16)
.L_16:
        /*002c*/ 	.word	0x00000000
        /*0030*/ 	.short	0x0003
        /*0032*/ 	.short	0x0018
        /*0034*/ 	.byte	0x00, 0xf0, 0x11, 0x00


	//----- nvinfo : EIATTR_KPARAM_INFO
	.align		4
.L_17:
        /*0038*/ 	.byte	0x04, 0x17
        /*003a*/ 	.short	(.L_19 - .L_18)
.L_18:
        /*003c*/ 	.word	0x00000000
        /*0040*/ 	.short	0x0002
        /*0042*/ 	.short	0x0010
        /*0044*/ 	.byte	0x00, 0xf5, 0x21, 0x00


	//----- nvinfo : EIATTR_KPARAM_INFO
	.align		4
.L_19:
        /*0048*/ 	.byte	0x04, 0x17
        /*004a*/ 	.short	(.L_21 - .L_20)
.L_20:
        /*004c*/ 	.word	0x00000000
        /*0050*/ 	.short	0x0001
        /*0052*/ 	.short	0x0008
        /*0054*/ 	.byte	0x00, 0xf0, 0x21, 0x00


	//----- nvinfo : EIATTR_KPARAM_INFO
	.align		4
.L_21:
        /*0058*/ 	.byte	0x04, 0x17
        /*005a*/ 	.short	(.L_23 - .L_22)
.L_22:
        /*005c*/ 	.word	0x00000000
        /*0060*/ 	.short	0x0000
        /*0062*/ 	.short	0x0000
        /*0064*/ 	.byte	0x00, 0xf5, 0x21, 0x00


	//----- nvinfo : EIATTR_SPARSE_MMA_MASK
	.align		4
.L_23:
        /*0068*/ 	.byte	0x03, 0x50
        /*006a*/ 	.short	0x0000


	//----- nvinfo : EIATTR_MAXREG_COUNT
	.align		4
        /*006c*/ 	.byte	0x03, 0x1b
        /*006e*/ 	.short	0x00ff


	//----- nvinfo : EIATTR_NUM_BARRIERS
	.align		4
        /*0070*/ 	.byte	0x02, 0x4c
        /*0072*/ 	.byte	0x01
	.zero		1


	//----- nvinfo : EIATTR_MERCURY_ISA_VERSION
	.align		4
        /*0074*/ 	.byte	0x03, 0x5f
        /*0076*/ 	.short	0x0101


	//----- nvinfo : EIATTR_VRC_CTA_INIT_COUNT
	.align		4
        /*0078*/ 	.byte	0x02, 0x4a
	.zero		1
	.zero		1


	//----- nvinfo : EIATTR_EXIT_INSTR_OFFSETS
	.align		4
        /*007c*/ 	.byte	0x04, 0x1c
        /*007e*/ 	.short	(.L_25 - .L_24)


	//   ....[0]....
.L_24:
        /*0080*/ 	.word	0x00000ca0


	//----- nvinfo : EIATTR_CRS_STACK_SIZE
	.align		4
.L_25:
        /*0084*/ 	.byte	0x04, 0x1e
        /*0086*/ 	.short	(.L_27 - .L_26)
.L_26:
        /*0088*/ 	.word	0x00000000


	//----- nvinfo : EIATTR_CBANK_PARAM_SIZE
	.align		4
.L_27:
        /*008c*/ 	.byte	0x03, 0x19
        /*008e*/ 	.short	0x0024


	//----- nvinfo : EIATTR_PARAM_CBANK
	.align		4
        /*0090*/ 	.byte	0x04, 0x0a
        /*0092*/ 	.short	(.L_29 - .L_28)
	.align		4
.L_28:
        /*0094*/ 	.word	index@(.nv.constant0._Z9hist_smemPflPjiff)
        /*0098*/ 	.short	0x0380
        /*009a*/ 	.short	0x0024


	//----- nvinfo : EIATTR_SW_WAR
	.align		4
.L_29:
        /*009c*/ 	.byte	0x04, 0x36
        /*009e*/ 	.short	(.L_31 - .L_30)
.L_30:
        /*00a0*/ 	.word	0x00000008
.L_31:


//--------------------- .nv.callgraph             --------------------------
	.section	.nv.callgraph,"",@"SHT_CUDA_CALLGRAPH"
	.align	4
	.sectionentsize	8
	.align		4
        /*0000*/ 	.word	0x00000000
	.align		4
        /*0004*/ 	.word	0xffffffff
	.align		4
        /*0008*/ 	.word	0x00000000
	.align		4
        /*000c*/ 	.word	0xfffffffe
	.align		4
        /*0010*/ 	.word	0x00000000
	.align		4
        /*0014*/ 	.word	0xfffffffd
	.align		4
        /*0018*/ 	.word	0x00000000
	.align		4
        /*001c*/ 	.word	0xfffffffc


//--------------------- .text._Z9hist_smemPflPjiff --------------------------
	.section	.text._Z9hist_smemPflPjiff,"ax",@progbits
	.align	128
        .global         _Z9hist_smemPflPjiff
        .type           _Z9hist_smemPflPjiff,@function
        .size           _Z9hist_smemPflPjiff,(.L_x_31 - _Z9hist_smemPflPjiff)
        .other          _Z9hist_smemPflPjiff,@"STO_CUDA_ENTRY STV_DEFAULT"
_Z9hist_smemPflPjiff:
.text._Z9hist_smemPflPjiff:
[----:B------:R-:W-:Y:S01]  /*0000*/  LDC R1, c[0x0][0x37c] ;  /* 0x0000df00ff017b82 */ /* 0x000fe20000000800 */
[----:B------:R-:W0:Y:S07]  /*0010*/  S2R R5, SR_TID.X ;  /* 0x0000000000057919 */ /* 0x000e2e0000002100 */
[----:B------:R-:W0:Y:S01]  /*0020*/  S2UR UR8, SR_CTAID.X ;  /* 0x00000000000879c3 */ /* 0x000e220000002500 */
[----:B------:R-:W1:Y:S01]  /*0030*/  LDCU.64 UR10, c[0x0][0x388] ;  /* 0x00007100ff0a77ac */ /* 0x000e620008000a00 */
[----:B------:R-:W-:Y:S01]  /*0040*/  UMOV UR4, 0x400 ;  /* 0x0000040000047882 */ /* 0x000fe20000000000 */
[----:B------:R-:W2:Y:S05]  /*0050*/  LDCU.64 UR6, c[0x0][0x358] ;  /* 0x00006b00ff0677ac */ /* 0x000eaa0008000a00 */
[----:B------:R-:W0:Y:S01]  /*0060*/  LDC R12, c[0x0][0x360] ;  /* 0x0000d800ff0c7b82 */ /* 0x000e220000000800 */
[----:B------:R-:W3:Y:S01]  /*0070*/  LDCU UR12, c[0x0][0x39c] ;  /* 0x00007380ff0c77ac */ /* 0x000ee20008000800 */
[----:B------:R-:W4:Y:S06]  /*0080*/  LDCU UR13, c[0x0][0x39c] ;  /* 0x00007380ff0d77ac */ /* 0x000f2c0008000800 */
[----:B------:R-:W5:Y:S01]  /*0090*/  S2UR UR5, SR_CgaCtaId ;  /* 0x00000000000579c3 */ /* 0x000f620000008800 */
[----:B------:R-:W0:Y:S01]  /*00a0*/  LDCU.64 UR14, c[0x0][0x380] ;  /* 0x00007000ff0e77ac */ /* 0x000e220008000a00 */
[----:B------:R-:W0:Y:S02]  /*00b0*/  LDCU.64 UR16, c[0x0][0x388] ;  /* 0x00007100ff1077ac */ /* 0x000e240008000a00 */
[----:B0-----:R-:W-:-:S05]  /*00c0*/  IMAD R7, R12, UR8, R5 ;  /* 0x000000080c077c24 */ /* 0x001fca000f8e0205 */
[----:B-1----:R-:W-:Y:S01]  /*00d0*/  ISETP.GE.U32.AND P0, PT, R7, UR10, PT ;  /* 0x0000000a07007c0c */ /* 0x002fe2000bf06070 */
[----:B-----5:R-:W-:-:S03]  /*00e0*/  ULEA UR4, UR5, UR4, 0x18 ;  /* 0x0000000405047291 */ /* 0x020fc6000f8ec0ff */
[----:B------:R-:W-:Y:S01]  /*00f0*/  ISETP.GE.AND.EX P0, PT, RZ, UR11, PT, P0 ;  /* 0x0000000bff007c0c */ /* 0x000fe2000bf06300 */
[----:B------:R-:W0:Y:S02]  /*0100*/  LDCU UR5, c[0x0][0x370] ;  /* 0x00006e00ff0577ac */ /* 0x000e240008000800 */
[----:B------:R-:W-:-:S05]  /*0110*/  LEA R6, R5, UR4, 0x2 ;  /* 0x0000000405067c11 */ /* 0x000fca000f8e10ff */
[----:B------:R1:W-:Y:S01]  /*0120*/  STS [R6], RZ ;  /* 0x000000ff06007388 */ /* 0x0003e20000000800 */
[----:B0-----:R-:W-:Y:S01]  /*0130*/  IMAD R12, R12, UR5, RZ ;  /* 0x000000050c0c7c24 */ /* 0x001fe2000f8e02ff */
[----:B------:R-:W-:Y:S06]  /*0140*/  BAR.SYNC.DEFER_BLOCKING 0x0 ;  /* 0x0000000000007b1d */ /* 0x000fec0000010000 */
[----:B-1234-:R-:W-:Y:S05]  /*0150*/  @P0 BRA `(.L_x_0) ;  /* 0x0000000800b80947 */ /* 0x01efea0003800000 */
[----:B------:R-:W-:Y:S01]  /*0160*/  IADD3 R3, P1, PT, R12, R7, RZ ;  /* 0x000000070c037210 */ /* 0x000fe20007f3e0ff */
[----:B------:R-:W-:Y:S01]  /*0170*/  IMAD.MOV.U32 R8, RZ, RZ, RZ ;  /* 0x000000ffff087224 */ /* 0x000fe200078e00ff */
[----:B------:R-:W-:Y:S02]  /*0180*/  BSSY.RECONVERGENT B0, `(.L_x_1) ;  /* 0x0000023000007945 */ /* 0x000fe40003800200 */
[C---:B------:R-:W-:Y:S01]  /*0190*/  ISETP.GE.U32.AND P0, PT, R3.reuse, UR10, PT ;  /* 0x0000000a03007c0c */ /* 0x040fe2000bf06070 */
[----:B------:R-:W-:Y:S01]  /*01a0*/  IMAD.X R9, RZ, RZ, R8, P1 ;  /* 0x000000ffff097224 */ /* 0x000fe200008e0608 */
[----:B------:R-:W-:-:S04]  /*01b0*/  ISETP.GT.U32.AND P1, PT, R3, UR10, PT ;  /* 0x0000000a03007c0c */ /* 0x000fc8000bf24070 */
[C---:B------:R-:W-:Y:S02]  /*01c0*/  ISETP.GE.U32.AND.EX P0, PT, R9.reuse, UR11, PT, P0 ;  /* 0x0000000b09007c0c */ /* 0x040fe4000bf06100 */
[----:B------:R-:W-:Y:S02]  /*01d0*/  ISETP.GT.U32.AND.EX P1, PT, R9, UR11, PT, P1 ;  /* 0x0000000b09007c0c */ /* 0x000fe4000bf24110 */
[----:B------:R-:W-:Y:S02]  /*01e0*/  SEL R13, RZ, 0x1, P0 ;  /* 0x00000001ff0d7807 */ /* 0x000fe40000000000 */
[----:B------:R-:W-:Y:S02]  /*01f0*/  SEL R0, R3, UR10, P1 ;  /* 0x0000000a03007c07 */ /* 0x000fe40008800000 */
[----:B------:R-:W-:Y:S02]  /*0200*/  SEL R2, R9, UR11, P1 ;  /* 0x0000000b09027c07 */ /* 0x000fe40008800000 */
[----:B------:R-:W-:-:S04]  /*0210*/  IADD3 R3, P0, P1, R0, -R3, -R13 ;  /* 0x8000000300037210 */ /* 0x000fc8000791e80d */
[----:B------:R-:W-:-:S04]  /*0220*/  IADD3.X R2, PT, PT, R2, -0x1, ~R9, P0, P1 ;  /* 0xffffffff02027810 */ /* 0x000fc800007e2c09 */
[----:B------:R-:W-:-:S13]  /*0230*/  ISETP.NE.U32.AND P0, PT, R2, RZ, PT ;  /* 0x000000ff0200720c */ /* 0x000fda0003f05070 */
[----:B------:R-:W-:Y:S05]  /*0240*/  @P0 BRA `(.L_x_2) ;  /* 0x0000000000500947 */ /* 0x000fea0003800000 */
[----:B------:R-:W0:Y:S01]  /*0250*/  I2F.U32.RP R0, R12 ;  /* 0x0000000c00007306 */ /* 0x000e220000209000 */
[----:B------:R-:W-:Y:S01]  /*0260*/  IMAD.MOV R9, RZ, RZ, -R12 ;  /* 0x000000ffff097224 */ /* 0x000fe200078e0a0c */
[----:B------:R-:W-:Y:S01]  /*0270*/  ISETP.NE.U32.AND P2, PT, R12, RZ, PT ;  /* 0x000000ff0c00720c */ /* 0x000fe20003f45070 */
[----:B------:R-:W-:-:S05]  /*0280*/  IMAD.MOV.U32 R17, RZ, RZ, RZ ;  /* 0x000000ffff117224 */ /* 0x000fca00078e00ff */
[----:B0-----:R-:W0:Y:S02]  /*0290*/  MUFU.RCP R0, R0 ;  /* 0x0000000000007308 */ /* 0x001e240000001000 */
[----:B0-----:R-:W-:-:S06]  /*02a0*/  VIADD R10, R0, 0xffffffe ;  /* 0x0ffffffe000a7836 */ /* 0x001fcc0000000000 */
[----:B------:R0:W1:Y:S02]  /*02b0*/  F2I.FTZ.U32.TRUNC.NTZ R11, R10 ;  /* 0x0000000a000b7305 */ /* 0x000064000021f000 */
[----:B0-----:R-:W-:Y:S02]  /*02c0*/  IMAD.MOV.U32 R10, RZ, RZ, RZ ;  /* 0x000000ffff0a7224 */ /* 0x001fe400078e00ff */
[----:B-1----:R-:W-:-:S04]  /*02d0*/  IMAD R9, R9, R11, RZ ;  /* 0x0000000b09097224 */ /* 0x002fc800078e02ff */
[----:B------:R-:W-:-:S06]  /*02e0*/  IMAD.HI.U32 R2, R11, R9, R10 ;  /* 0x000000090b027227 */ /* 0x000fcc00078e000a */
[----:B------:R-:W-:-:S04]  /*02f0*/  IMAD.HI.U32 R16, R2, R3, RZ ;  /* 0x0000000302107227 */ /* 0x000fc800078e00ff */
[----:B------:R-:W-:-:S04]  /*0300*/  IMAD.MOV R2, RZ, RZ, -R16 ;  /* 0x000000ffff027224 */ /* 0x000fc800078e0a10 */
[----:B------:R-:W-:-:S05]  /*0310*/  IMAD R3, R12, R2, R3 ;  /* 0x000000020c037224 */ /* 0x000fca00078e0203 */
[----:B------:R-:W-:-:S13]  /*0320*/  ISETP.GE.U32.AND P0, PT, R3, R12, PT ;  /* 0x0000000c0300720c */ /* 0x000fda0003f06070 */
[----:B------:R-:W-:Y:S02]  /*0330*/  @P0 IMAD.IADD R3, R3, 0x1, -R12 ;  /* 0x0000000103030824 */ /* 0x000fe400078e0a0c */
[----:B------:R-:W-:-:S03]  /*0340*/  @P0 VIADD R16, R16, 0x1 ;  /* 0x0000000110100836 */ /* 0x000fc60000000000 */
[----:B------:R-:W-:-:S13]  /*0350*/  ISETP.GE.U32.AND P1, PT, R3, R12, PT ;  /* 0x0000000c0300720c */ /* 0x000fda0003f26070 */
[----:B------:R-:W-:Y:S01]  /*0360*/  @P1 VIADD R16, R16, 0x1 ;  /* 0x0000000110101836 */ /* 0x000fe20000000000 */
[----:B------:R-:W-:Y:S01]  /*0370*/  @!P2 LOP3.LUT R16, RZ, R12, RZ, 0x33, !PT ;  /* 0x0000000cff10a212 */ /* 0x000fe200078e33ff */
[----:B------:R-:W-:Y:S06]  /*0380*/  BRA `(.L_x_3) ;  /* 0x0000000000087947 */ /* 0x000fec0003800000 */
.L_x_2:
[----:B------:R-:W-:-:S07]  /*0390*/  MOV R0, 0x3b0 ;  /* 0x000003b000007802 */ /* 0x000fce0000000f00 */
[----:B------:R-:W-:Y:S05]  /*03a0*/  CALL.REL.NOINC `($__internal_0_$__cuda_sm20_div_u64) ;  /* 0x0000000800407944 */ /* 0x000fea0003c00000 */
.L_x_3:
[----:B------:R-:W-:Y:S05]  /*03b0*/  BSYNC.RECONVERGENT B0 ;  /* 0x0000000000007941 */ /* 0x000fea0003800200 */
.L_x_1:
[----:B------:R-:W-:Y:S01]  /*03c0*/  IADD3 R13, P1, PT, R16, R13, RZ ;  /* 0x0000000d100d7210 */ /* 0x000fe20007f3e0ff */
[----:B------:R-:W0:Y:S01]  /*03d0*/  LDC R0, c[0x0][0x3a0] ;  /* 0x0000e800ff007b82 */ /* 0x000e220000000800 */
[----:B------:R-:W-:Y:S02]  /*03e0*/  BSSY B0, `(.L_x_4) ;  /* 0x0000029000007945 */ /* 0x000fe40003800000 */
[----:B------:R-:W-:Y:S01]  /*03f0*/  LOP3.LUT R2, R13, 0x3, RZ, 0xc0, !PT ;  /* 0x000000030d027812 */ /* 0x000fe200078ec0ff */
[----:B------:R-:W-:-:S03]  /*0400*/  IMAD.X R16, RZ, RZ, R17, P1 ;  /* 0x000000ffff107224 */ /* 0x000fc600008e0611 */
[----:B------:R-:W-:-:S04]  /*0410*/  ISETP.NE.U32.AND P0, PT, R2, 0x3, PT ;  /* 0x000000030200780c */ /* 0x000fc80003f05070 */
[----:B------:R-:W-:-:S13]  /*0420*/  ISETP.NE.AND.EX P0, PT, RZ, RZ, PT, P0 ;  /* 0x000000ffff00720c */ /* 0x000fda0003f05300 */
[----:B------:R-:W-:Y:S05]  /*0430*/  @!P0 BRA `(.L_x_5) ;  /* 0x00000000008c8947 */ /* 0x000fea0003800000 */
[----:B------:R-:W1:Y:S01]  /*0440*/  LDCU.64 UR8, c[0x0][0x380] ;  /* 0x00007000ff0877ac */ /* 0x000e620008000a00 */
[----:B------:R-:W2:Y:S01]  /*0450*/  LDC R17, c[0x0][0x3a0] ;  /* 0x0000e800ff117b82 */ /* 0x000ea20000000800 */
[----:B------:R-:W-:Y:S02]  /*0460*/  VIADD R21, R13, 0x1 ;  /* 0x000000010d157836 */ /* 0x000fe40000000000 */
[----:B------:R-:W-:-:S03]  /*0470*/  IMAD.MOV.U32 R20, RZ, RZ, RZ ;  /* 0x000000ffff147224 */ /* 0x000fc600078e00ff */
[----:B------:R-:W-:Y:S02]  /*0480*/  LOP3.LUT R21, R21, 0x3, RZ, 0xc0, !PT ;  /* 0x0000000315157812 */ /* 0x000fe400078ec0ff */
[----:B-1----:R-:W-:-:S04]  /*0490*/  LEA R18, P0, R7, UR8, 0x2 ;  /* 0x0000000807127c11 */ /* 0x002fc8000f8010ff */
[----:B------:R-:W-:-:S09]  /*04a0*/  LEA.HI.X R19, R7, UR9, R8, 0x2, P0 ;  /* 0x0000000907137c11 */ /* 0x000fd200080f1408 */
.L_x_8:
[----:B-1----:R-:W3:Y:S01]  /*04b0*/  LDG.E R3, desc[UR6][R18.64] ;  /* 0x0000000612037981 */ /* 0x002ee2000c1e1900 */
[----:B--2---:R-:W1:Y:S01]  /*04c0*/  MUFU.RCP R2, R17 ;  /* 0x0000001100027308 */ /* 0x004e620000001000 */
[----:B------:R-:W-:Y:S05]  /*04d0*/  YIELD ;  /* 0x0000000000007946 */ /* 0x000fea0003800000 */
[----:B------:R-:W-:Y:S01]  /*04e0*/  BSSY.RECONVERGENT B1, `(.L_x_6) ;  /* 0x000000c000017945 */ /* 0x000fe20003800200 */
[----:B-1----:R-:W-:-:S04]  /*04f0*/  FFMA R9, R2, -R17, 1 ;  /* 0x3f80000002097423 */ /* 0x002fc80000000811 */
[----:B------:R-:W-:Y:S01]  /*0500*/  FFMA R2, R2, R9, R2 ;  /* 0x0000000902027223 */ /* 0x000fe20000000002 */
[----:B---3--:R-:W-:-:S04]  /*0510*/  FADD R3, R3, -UR12 ;  /* 0x8000000c03037e21 */ /* 0x008fc80008000000 */
[----:B------:R-:W1:Y:S01]  /*0520*/  FCHK P0, R3, R17 ;  /* 0x0000001103007302 */ /* 0x000e620000000000 */
[----:B------:R-:W-:-:S04]  /*0530*/  FFMA R4, R3, R2, RZ ;  /* 0x0000000203047223 */ /* 0x000fc800000000ff */
[----:B------:R-:W-:-:S04]  /*0540*/  FFMA R9, R4, -R17, R3 ;  /* 0x8000001104097223 */ /* 0x000fc80000000003 */
[----:B------:R-:W-:Y:S01]  /*0550*/  FFMA R2, R2, R9, R4 ;  /* 0x0000000902027223 */ /* 0x000fe20000000004 */
[----:B-1----:R-:W-:Y:S06]  /*0560*/  @!P0 BRA `(.L_x_7) ;  /* 0x00000000000c8947 */ /* 0x002fec0003800000 */
[----:B------:R-:W-:-:S07]  /*0570*/  MOV R4, 0x590 ;  /* 0x0000059000047802 */ /* 0x000fce0000000f00 */
[----:B0-----:R-:W-:Y:S05]  /*0580*/  CALL.REL.NOINC `($__internal_1_$__cuda_sm3x_div_rn_noftz_f32_slowpath) ;  /* 0x0000000800d47944 */ /* 0x001fea0003c00000 */
[----:B------:R-:W-:-:S07]  /*0590*/  IMAD.MOV.U32 R2, RZ, RZ, R9 ;  /* 0x000000ffff027224 */ /* 0x000fce00078e0009 */
.L_x_7:
[----:B------:R-:W-:Y:S05]  /*05a0*/  BSYNC.RECONVERGENT B1 ;  /* 0x0000000000017941 */ /* 0x000fea0003800200 */
.L_x_6:
[----:B------:R-:W-:Y:S01]  /*05b0*/  IADD3 R21, P0, PT, R21, -0x1, RZ ;  /* 0xffffffff15157810 */ /* 0x000fe20007f1e0ff */
[----:B------:R-:W1:Y:S01]  /*05c0*/  F2I.TRUNC.NTZ R2, R2 ;  /* 0x0000000200027305 */ /* 0x000e62000020f100 */
[----:B------:R-:W-:Y:S02]  /*05d0*/  IADD3 R7, P1, PT, R12, R7, RZ ;  /* 0x000000070c077210 */ /* 0x000fe40007f3e0ff */
[----:B------:R-:W-:Y:S02]  /*05e0*/  IADD3.X R20, PT, PT, R20, -0x1, RZ, P0, !PT ;  /* 0xffffffff14147810 */ /* 0x000fe400007fe4ff */
[----:B------:R-:W-:Y:S01]  /*05f0*/  ISETP.NE.U32.AND P0, PT, R21, RZ, PT ;  /* 0x000000ff1500720c */ /* 0x000fe20003f05070 */
[----:B------:R-:W-:Y:S01]  /*0600*/  IMAD.X R8, RZ, RZ, R8, P1 ;  /* 0x000000ffff087224 */ /* 0x000fe200008e0608 */
[----:B------:R-:W-:Y:S02]  /*0610*/  LEA R18, P2, R12, R18, 0x2 ;  /* 0x000000120c127211 */ /* 0x000fe400078410ff */
[----:B------:R-:W-:-:S02]  /*0620*/  ISETP.NE.AND.EX P0, PT, R20, RZ, PT, P0 ;  /* 0x000000ff1400720c */ /* 0x000fc40003f05300 */
[----:B------:R-:W-:Y:S02]  /*0630*/  LEA.HI.X R19, R12, R19, RZ, 0x2, P2 ;  /* 0x000000130c137211 */ /* 0x000fe400010f14ff */
[----:B-1----:R-:W-:-:S05]  /*0640*/  LEA R3, R2, UR4, 0x2 ;  /* 0x0000000402037c11 */ /* 0x002fca000f8e10ff */
[----:B------:R1:W-:Y:S04]  /*0650*/  ATOMS.POPC.INC.32 RZ, [R3+URZ] ;  /* 0x0000000003ff7f8c */ /* 0x0003e8000d8000ff */
[----:B------:R-:W-:Y:S05]  /*0660*/  @P0 BRA `(.L_x_8) ;  /* 0xfffffffc00900947 */ /* 0x000fea000383ffff */
.L_x_5:
[----:B------:R-:W-:Y:S05]  /*0670*/  BSYNC B0 ;  /* 0x0000000000007941 */ /* 0x000fea0003800000 */
.L_x_4:
[----:B------:R-:W-:-:S04]  /*0680*/  ISETP.GE.U32.AND P0, PT, R13, 0x3, PT ;  /* 0x000000030d00780c */ /* 0x000fc80003f06070 */
[----:B------:R-:W-:-:S13]  /*0690*/  ISETP.GE.U32.AND.EX P0, PT, R16, RZ, PT, P0 ;  /* 0x000000ff1000720c */ /* 0x000fda0003f06100 */
[----:B------:R-:W-:Y:S05]  /*06a0*/  @!P0 BRA `(.L_x_0) ;  /* 0x0000000400648947 */ /* 0x000fea0003800000 */
[----:B------:R-:W2:Y:S01]  /*06b0*/  LDC R16, c[0x0][0x3a0] ;  /* 0x0000e800ff107b82 */ /* 0x000ea20000000800 */
[----:B------:R-:W-:Y:S01]  /*06c0*/  IMAD.SHL.U32 R17, R12, 0x4, RZ ;  /* 0x000000040c117824 */ /* 0x000fe200078e00ff */
[----:B------:R-:W-:-:S07]  /*06d0*/  SHF.R.U32.HI R19, RZ, 0x1e, R12 ;  /* 0x0000001eff137819 */ /* 0x000fce000001160c */
.L_x_17:
[----:B------:R-:W-:-:S04]  /*06e0*/  LEA R12, P0, R7, UR14, 0x2 ;  /* 0x0000000e070c7c11 */ /* 0x000fc8000f8010ff */
[----:B------:R-:W-:-:S05]  /*06f0*/  LEA.HI.X R13, R7, UR15, R8, 0x2, P0 ;  /* 0x0000000f070d7c11 */ /* 0x000fca00080f1408 */
[----:B-1-3--:R-:W3:Y:S01]  /*0700*/  LDG.E R3, desc[UR6][R12.64] ;  /* 0x000000060c037981 */ /* 0x00aee2000c1e1900 */
        /* <DEDUP_REMOVED lines=11> */
[----:B------:R-:W-:Y:S01]  /*07c0*/  IMAD.MOV.U32 R3, RZ, RZ, R9 ;  /* 0x000000ffff037224 */ /* 0x000fe200078e0009 */
[----:B------:R-:W-:-:S07]  /*07d0*/  MOV R4, 0x7f0 ;  /* 0x000007f000047802 */ /* 0x000fce0000000f00 */
[----:B0-----:R-:W-:Y:S05]  /*07e0*/  CALL.REL.NOINC `($__internal_1_$__cuda_sm3x_div_rn_noftz_f32_slowpath) ;  /* 0x00000008003c7944 */ /* 0x001fea0003c00000 */
[----:B------:R-:W-:-:S07]  /*07f0*/  IMAD.MOV.U32 R3, RZ, RZ, R9 ;  /* 0x000000ffff037224 */ /* 0x000fce00078e0009 */
.L_x_10:
[----:B------:R-:W-:Y:S05]  /*0800*/  BSYNC.RECONVERGENT B0 ;  /* 0x0000000000007941 */ /* 0x000fea0003800200 */
.L_x_9:
[----:B------:R-:W-:-:S05]  /*0810*/  IADD3 R12, P0, PT, R17, R12, RZ ;  /* 0x0000000c110c7210 */ /* 0x000fca0007f1e0ff */
[----:B------:R-:W-:-:S05]  /*0820*/  IMAD.X R13, R19, 0x1, R13, P0 ;  /* 0x00000001130d7824 */ /* 0x000fca00000e060d */
[----:B------:R-:W2:Y:S01]  /*0830*/  LDG.E R2, desc[UR6][R12.64] ;  /* 0x000000060c027981 */ /* 0x000ea2000c1e1900 */
[----:B------:R-:W1:Y:S01]  /*0840*/  F2I.TRUNC.NTZ R3, R3 ;  /* 0x0000000300037305 */ /* 0x000e62000020f100 */
[----:B------:R-:W-:Y:S07]  /*0850*/  BSSY.RECONVERGENT B0, `(.L_x_11) ;  /* 0x000000e000007945 */ /* 0x000fee0003800200 */
[----:B------:R-:W3:Y:S01]  /*0860*/  MUFU.RCP R9, R16 ;  /* 0x0000001000097308 */ /* 0x000ee20000001000 */
[----:B-1----:R-:W-:-:S05]  /*0870*/  LEA R4, R3, UR4, 0x2 ;  /* 0x0000000403047c11 */ /* 0x002fca000f8e10ff */
[----:B------:R1:W-:Y:S01]  /*0880*/  ATOMS.POPC.INC.32 RZ, [R4+URZ] ;  /* 0x0000000004ff7f8c */ /* 0x0003e2000d8000ff */
[----:B---3--:R-:W-:Y:S01]  /*0890*/  FFMA R10, R9, -R16, 1 ;  /* 0x3f800000090a7423 */ /* 0x008fe20000000810 */
[----:B--2---:R-:W-:-:S03]  /*08a0*/  FADD R3, R2, -UR13 ;  /* 0x8000000d02037e21 */ /* 0x004fc60008000000 */
[----:B------:R-:W-:Y:S01]  /*08b0*/  FFMA R2, R9, R10, R9 ;  /* 0x0000000a09027223 */ /* 0x000fe20000000009 */
[----:B------:R-:W2:Y:S03]  /*08c0*/  FCHK P0, R3, R16 ;  /* 0x0000001003007302 */ /* 0x000ea60000000000 */
[----:B------:R-:W-:-:S04]  /*08d0*/  FFMA R9, R2, R3, RZ ;  /* 0x0000000302097223 */ /* 0x000fc800000000ff */
[----:B------:R-:W-:-:S04]  /*08e0*/  FFMA R10, R9, -R16, R3 ;  /* 0x80000010090a7223 */ /* 0x000fc80000000003 */
[----:B------:R-:W-:Y:S01]  /*08f0*/  FFMA R9, R2, R10, R9 ;  /* 0x0000000a02097223 */ /* 0x000fe20000000009 */
[----:B-12---:R-:W-:Y:S06]  /*0900*/  @!P0 BRA `(.L_x_12) ;  /* 0x0000000000088947 */ /* 0x006fec0003800000 */
[----:B------:R-:W-:-:S07]  /*0910*/  MOV R4, 0x930 ;  /* 0x0000093000047802 */ /* 0x000fce0000000f00 */
[----:B0-----:R-:W-:Y:S05]  /*0920*/  CALL.REL.NOINC `($__internal_1_$__cuda_sm3x_div_rn_noftz_f32_slowpath) ;  /* 0x0000000400ec7944 */ /* 0x001fea0003c00000 */
.L_x_12:
[----:B------:R-:W-:Y:S05]  /*0930*/  BSYNC.RECONVERGENT B0 ;  /* 0x0000000000007941 */ /* 0x000fea0003800200 */
.L_x_11:
[----:B------:R-:W-:-:S04]  /*0940*/  IADD3 R12, P0, PT, R17, R12, RZ ;  /* 0x0000000c110c7210 */ /* 0x000fc80007f1e0ff */
[----:B------:R-:W-:-:S05]  /*0950*/  IADD3.X R13, PT, PT, R19, R13, RZ, P0, !PT ;  /* 0x0000000d130d7210 */ /* 0x000fca00007fe4ff */
        /* <DEDUP_REMOVED lines=9> */
[----:B------:R-:W1:Y:S03]  /*09f0*/  FCHK P0, R3, R16 ;  /* 0x0000001003007302 */ /* 0x000e660000000000 */
[----:B------:R-:W-:-:S04]  /*0a00*/  FFMA R11, R2, R3, RZ ;  /* 0x00000003020b7223 */ /* 0x000fc800000000ff */
[----:B------:R-:W-:-:S04]  /*0a10*/  FFMA R4, R11, -R16, R3 ;  /* 0x800000100b047223 */ /* 0x000fc80000000003 */
[----:B------:R-:W-:Y:S01]  /*0a20*/  FFMA R4, R2, R4, R11 ;  /* 0x0000000402047223 */ /* 0x000fe2000000000b */
[----:B-1----:R-:W-:Y:S06]  /*0a30*/  @!P0 BRA `(.L_x_14) ;  /* 0x00000000000c8947 */ /* 0x002fec0003800000 */
[----:B------:R-:W-:-:S07]  /*0a40*/  MOV R4, 0xa60 ;  /* 0x00000a6000047802 */ /* 0x000fce0000000f00 */
[----:B0-----:R-:W-:Y:S05]  /*0a50*/  CALL.REL.NOINC `($__internal_1_$__cuda_sm3x_div_rn_noftz_f32_slowpath) ;  /* 0x0000000400a07944 */ /* 0x001fea0003c00000 */
[----:B------:R-:W-:-:S07]  /*0a60*/  IMAD.MOV.U32 R4, RZ, RZ, R9 ;  /* 0x000000ffff047224 */ /* 0x000fce00078e0009 */
.L_x_14:
[----:B------:R-:W-:Y:S05]  /*0a70*/  BSYNC.RECONVERGENT B0 ;  /* 0x0000000000007941 */ /* 0x000fea0003800200 */
.L_x_13:
        /* <DEDUP_REMOVED lines=8> */
[----:B---3--:R-:W-:-:S04]  /*0b00*/  FFMA R2, R9, -R16, 1 ;  /* 0x3f80000009027423 */ /* 0x008fc80000000810 */
[----:B------:R-:W-:Y:S01]  /*0b10*/  FFMA R2, R9, R2, R9 ;  /* 0x0000000209027223 */ /* 0x000fe20000000009 */
[----:B--2---:R-:W-:-:S04]  /*0b20*/  FADD R3, R10, -UR13 ;  /* 0x8000000d0a037e21 */ /* 0x004fc80008000000 */
        /* <DEDUP_REMOVED lines=8> */
.L_x_16:
[----:B------:R-:W-:Y:S05]  /*0bb0*/  BSYNC.RECONVERGENT B0 ;  /* 0x0000000000007941 */ /* 0x000fea0003800200 */
.L_x_15:
[----:B------:R-:W-:Y:S01]  /*0bc0*/  IADD3 R7, P0, PT, R17, R7, RZ ;  /* 0x0000000711077210 */ /* 0x000fe20007f1e0ff */
[----:B------:R-:W1:Y:S04]  /*0bd0*/  F2I.TRUNC.NTZ R2, R2 ;  /* 0x0000000200027305 */ /* 0x000e68000020f100 */
[----:B------:R-:W-:Y:S01]  /*0be0*/  IMAD.X R8, R19, 0x1, R8, P0 ;  /* 0x0000000113087824 */ /* 0x000fe200000e0608 */
[----:B------:R-:W-:-:S04]  /*0bf0*/  ISETP.GE.U32.AND P0, PT, R7, UR16, PT ;  /* 0x0000001007007c0c */ /* 0x000fc8000bf06070 */
[----:B------:R-:W-:Y:S02]  /*0c00*/  ISETP.GE.AND.EX P0, PT, R8, UR17, PT, P0 ;  /* 0x0000001108007c0c */ /* 0x000fe4000bf06300 */
[----:B-1----:R-:W-:-:S05]  /*0c10*/  LEA R3, R2, UR4, 0x2 ;  /* 0x0000000402037c11 */ /* 0x002fca000f8e10ff */
[----:B------:R3:W-:Y:S06]  /*0c20*/  ATOMS.POPC.INC.32 RZ, [R3+URZ] ;  /* 0x0000000003ff7f8c */ /* 0x0007ec000d8000ff */
[----:B------:R-:W-:Y:S05]  /*0c30*/  @!P0 BRA `(.L_x_17) ;  /* 0xfffffff800a88947 */ /* 0x000fea000383ffff */
.L_x_0:
[----:B------:R-:W-:Y:S05]  /*0c40*/  WARPSYNC.ALL ;  /* 0x0000000000007948 */ /* 0x000fea0003800000 */
[----:B------:R-:W-:Y:S08]  /*0c50*/  BAR.SYNC.DEFER_BLOCKING 0x0 ;  /* 0x0000000000007b1d */ /* 0x000ff00000010000 */
[----:B-1-3--:R-:W1:Y:S01]  /*0c60*/  LDC.64 R2, c[0x0][0x390] ;  /* 0x0000e400ff027b82 */ /* 0x00ae620000000a00 */
[----:B------:R-:W2:Y:S01]  /*0c70*/  LDS R7, [R6] ;  /* 0x0000000006077984 */ /* 0x000ea20000000800 */
[----:B-1----:R-:W-:-:S05]  /*0c80*/  IMAD.WIDE.U32 R2, R5, 0x4, R2 ;  /* 0x0000000405027825 */ /* 0x002fca00078e0002 */
[----:B--2---:R-:W-:Y:S01]  /*0c90*/  REDG.E.ADD.STRONG.GPU desc[UR6][R2.64], R7 ;  /* 0x000000070200798e */ /* 0x004fe2000c12e106 */
[----:B------:R-:W-:Y:S05]  /*0ca0*/  EXIT ;  /* 0x000000000000794d */ /* 0x000fea0003800000 */
        .weak           $__internal_0_$__cuda_sm20_div_u64
        .type           $__internal_0_$__cuda_sm20_div_u64,@function
        .size           $__internal_0_$__cuda_sm20_div_u64,($__internal_1_$__cuda_sm3x_div_rn_noftz_f32_slowpath - $__internal_0_$__cuda_sm20_div_u64)
$__internal_0_$__cuda_sm20_div_u64:
[----:B------:R-:W-:Y:S02]  /*0cb0*/  IMAD.MOV.U32 R16, RZ, RZ, R12 ;  /* 0x000000ffff107224 */ /* 0x000fe400078e000c */
[----:B------:R-:W-:-:S04]  /*0cc0*/  IMAD.MOV.U32 R17, RZ, RZ, RZ ;  /* 0x000000ffff117224 */ /* 0x000fc800078e00ff */
[----:B------:R-:W0:Y:S08]  /*0cd0*/  I2F.U64.RP R4, R16 ;  /* 0x0000001000047312 */ /* 0x000e300000309000 */
[----:B0-----:R-:W0:Y:S02]  /*0ce0*/  MUFU.RCP R4, R4 ;  /* 0x0000000400047308 */ /* 0x001e240000001000 */
[----:B0-----:R-:W-:-:S06]  /*0cf0*/  VIADD R10, R4, 0x1ffffffe ;  /* 0x1ffffffe040a7836 */ /* 0x001fcc0000000000 */
[----:B------:R-:W0:Y:S02]  /*0d00*/  F2I.U64.TRUNC R10, R10 ;  /* 0x0000000a000a7311 */ /* 0x000e24000020d800 */
[----:B0-----:R-:W-:-:S04]  /*0d10*/  IMAD.WIDE.U32 R14, R10, R12, RZ ;  /* 0x0000000c0a0e7225 */ /* 0x001fc800078e00ff */
[----:B------:R-:W-:Y:S01]  /*0d20*/  IMAD R15, R11, R12, R15 ;  /* 0x0000000c0b0f7224 */ /* 0x000fe200078e020f */
[----:B------:R-:W-:-:S05]  /*0d30*/  IADD3 R9, P0, PT, RZ, -R14, RZ ;  /* 0x8000000eff097210 */ /* 0x000fca0007f1e0ff */
[----:B------:R-:W-:-:S04]  /*0d40*/  IMAD.HI.U32 R14, R10, R9, RZ ;  /* 0x000000090a0e7227 */ /* 0x000fc800078e00ff */
[----:B------:R-:W-:Y:S02]  /*0d50*/  IMAD.X R19, RZ, RZ, ~R15, P0 ;  /* 0x000000ffff137224 */ /* 0x000fe400000e0e0f */
[----:B------:R-:W-:Y:S02]  /*0d60*/  IMAD.MOV.U32 R15, RZ, RZ, R10 ;  /* 0x000000ffff0f7224 */ /* 0x000fe400078e000a */
[-C--:B------:R-:W-:Y:S02]  /*0d70*/  IMAD R17, R11, R19.reuse, RZ ;  /* 0x000000130b117224 */ /* 0x080fe400078e02ff */
[----:B------:R-:W-:-:S04]  /*0d80*/  IMAD.WIDE.U32 R14, P0, R10, R19, R14 ;  /* 0x000000130a0e7225 */ /* 0x000fc8000780000e */
[----:B------:R-:W-:-:S04]  /*0d90*/  IMAD.HI.U32 R19, R11, R19, RZ ;  /* 0x000000130b137227 */ /* 0x000fc800078e00ff */
[----:B------:R-:W-:-:S04]  /*0da0*/  IMAD.HI.U32 R14, P1, R11, R9, R14 ;  /* 0x000000090b0e7227 */ /* 0x000fc8000782000e */
[----:B------:R-:W-:Y:S01]  /*0db0*/  IMAD.X R4, R19, 0x1, R11, P0 ;  /* 0x0000000113047824 */ /* 0x000fe200000e060b */
[----:B------:R-:W-:-:S04]  /*0dc0*/  IADD3 R15, P2, PT, R17, R14, RZ ;  /* 0x0000000e110f7210 */ /* 0x000fc80007f5e0ff */
[----:B------:R-:W-:Y:S01]  /*0dd0*/  IADD3.X R9, PT, PT, RZ, RZ, R4, P2, P1 ;  /* 0x000000ffff097210 */ /* 0x000fe200017e2404 */
[----:B------:R-:W-:-:S03]  /*0de0*/  IMAD.WIDE.U32 R10, R15, R12, RZ ;  /* 0x0000000c0f0a7225 */ /* 0x000fc600078e00ff */
[----:B------:R-:W-:Y:S01]  /*0df0*/  IADD3 R17, P0, PT, RZ, -R10, RZ ;  /* 0x8000000aff117210 */ /* 0x000fe20007f1e0ff */
[----:B------:R-:W-:Y:S02]  /*0e00*/  IMAD R10, R9, R12, R11 ;  /* 0x0000000c090a7224 */ /* 0x000fe400078e020b */
[----:B------:R-:W-:Y:S02]  /*0e10*/  IMAD.MOV.U32 R11, RZ, RZ, RZ ;  /* 0x000000ffff0b7224 */ /* 0x000fe400078e00ff */
[----:B------:R-:W-:-:S04]  /*0e20*/  IMAD.HI.U32 R14, R15, R17, RZ ;  /* 0x000000110f0e7227 */ /* 0x000fc800078e00ff */
[----:B------:R-:W-:-:S04]  /*0e30*/  IMAD.X R10, RZ, RZ, ~R10, P0 ;  /* 0x000000ffff0a7224 */ /* 0x000fc800000e0e0a */
[----:B------:R-:W-:-:S04]  /*0e40*/  IMAD.WIDE.U32 R14, P0, R15, R10, R14 ;  /* 0x0000000a0f0e7225 */ /* 0x000fc8000780000e */
[C---:B------:R-:W-:Y:S02]  /*0e50*/  IMAD R4, R9.reuse, R10, RZ ;  /* 0x0000000a09047224 */ /* 0x040fe400078e02ff */
[----:B------:R-:W-:-:S04]  /*0e60*/  IMAD.HI.U32 R15, P1, R9, R17, R14 ;  /* 0x00000011090f7227 */ /* 0x000fc8000782000e */
[----:B------:R-:W-:Y:S01]  /*0e70*/  IMAD.HI.U32 R10, R9, R10, RZ ;  /* 0x0000000a090a7227 */ /* 0x000fe200078e00ff */
[----:B------:R-:W-:-:S03]  /*0e80*/  IADD3 R15, P2, PT, R4, R15, RZ ;  /* 0x0000000f040f7210 */ /* 0x000fc60007f5e0ff */
[----:B------:R-:W-:Y:S02]  /*0e90*/  IMAD.X R9, R10, 0x1, R9, P0 ;  /* 0x000000010a097824 */ /* 0x000fe400000e0609 */
[----:B------:R-:W-:-:S03]  /*0ea0*/  IMAD.HI.U32 R10, R15, R3, RZ ;  /* 0x000000030f0a7227 */ /* 0x000fc600078e00ff */
[----:B------:R-:W-:Y:S01]  /*0eb0*/  IADD3.X R9, PT, PT, RZ, RZ, R9, P2, P1 ;  /* 0x000000ffff097210 */ /* 0x000fe200017e2409 */
[----:B------:R-:W-:-:S04]  /*0ec0*/  IMAD.WIDE.U32 R10, R15, R2, R10 ;  /* 0x000000020f0a7225 */ /* 0x000fc800078e000a */
[C---:B------:R-:W-:Y:S02]  /*0ed0*/  IMAD R15, R9.reuse, R2, RZ ;  /* 0x00000002090f7224 */ /* 0x040fe400078e02ff */
[----:B------:R-:W-:-:S04]  /*0ee0*/  IMAD.HI.U32 R10, P0, R9, R3, R10 ;  /* 0x00000003090a7227 */ /* 0x000fc8000780000a */
[----:B------:R-:W-:Y:S01]  /*0ef0*/  IMAD.HI.U32 R4, R9, R2, RZ ;  /* 0x0000000209047227 */ /* 0x000fe200078e00ff */
[----:B------:R-:W-:-:S04]  /*0f00*/  IADD3 R9, P1, PT, R15, R10, RZ ;  /* 0x0000000a0f097210 */ /* 0x000fc80007f3e0ff */
[----:B------:R-:W-:Y:S01]  /*0f10*/  IADD3.X R4, PT, PT, R4, RZ, RZ, P0, !PT ;  /* 0x000000ff04047210 */ /* 0x000fe200007fe4ff */
[----:B------:R-:W-:-:S04]  /*0f20*/  IMAD.WIDE.U32 R10, R9, R12, RZ ;  /* 0x0000000c090a7225 */ /* 0x000fc800078e00ff */
[----:B------:R-:W-:Y:S01]  /*0f30*/  IMAD.X R15, RZ, RZ, R4, P1 ;  /* 0x000000ffff0f7224 */ /* 0x000fe200008e0604 */
[----:B------:R-:W-:-:S03]  /*0f40*/  IADD3 R17, P0, PT, -R10, R3, RZ ;  /* 0x000000030a117210 */ /* 0x000fc60007f1e1ff */
[----:B------:R-:W-:Y:S01]  /*0f50*/  IMAD R11, R15, R12, R11 ;  /* 0x0000000c0f0b7224 */ /* 0x000fe200078e020b */
[----:B------:R-:W-:-:S03]  /*0f60*/  IADD3 R3, P1, PT, -R12, R17, RZ ;  /* 0x000000110c037210 */ /* 0x000fc60007f3e1ff */
[----:B------:R-:W-:Y:S01]  /*0f70*/  IMAD.X R11, R2, 0x1, ~R11, P0 ;  /* 0x00000001020b7824 */ /* 0x000fe200000e0e0b */
[----:B------:R-:W-:Y:S02]  /*0f80*/  ISETP.GE.U32.AND P0, PT, R17, R12, PT ;  /* 0x0000000c1100720c */ /* 0x000fe40003f06070 */
[----:B------:R-:W-:Y:S02]  /*0f90*/  IADD3 R2, P2, PT, R9, 0x1, RZ ;  /* 0x0000000109027810 */ /* 0x000fe40007f5e0ff */
[C---:B------:R-:W-:Y:S02]  /*0fa0*/  ISETP.GE.U32.AND.EX P0, PT, R11.reuse, RZ, PT, P0 ;  /* 0x000000ff0b00720c */ /* 0x040fe40003f06100 */
[----:B------:R-:W-:Y:S01]  /*0fb0*/  IADD3.X R10, PT, PT, R11, -0x1, RZ, P1, !PT ;  /* 0xffffffff0b0a7810 */ /* 0x000fe20000ffe4ff */
[----:B------:R-:W-:Y:S01]  /*0fc0*/  IMAD.X R4, RZ, RZ, R15, P2 ;  /* 0x000000ffff047224 */ /* 0x000fe200010e060f */
[----:B------:R-:W-:Y:S02]  /*0fd0*/  SEL R9, R2, R9, P0 ;  /* 0x0000000902097207 */ /* 0x000fe40000000000 */
[----:B------:R-:W-:-:S02]  /*0fe0*/  SEL R3, R3, R17, P0 ;  /* 0x0000001103037207 */ /* 0x000fc40000000000 */
[----:B------:R-:W-:Y:S02]  /*0ff0*/  SEL R2, R4, R15, P0 ;  /* 0x0000000f04027207 */ /* 0x000fe40000000000 */
[----:B------:R-:W-:Y:S02]  /*1000*/  IADD3 R16, P2, PT, R9, 0x1, RZ ;  /* 0x0000000109107810 */ /* 0x000fe40007f5e0ff */
[----:B------:R-:W-:Y:S02]  /*1010*/  SEL R10, R10, R11, P0 ;  /* 0x0000000b0a0a7207 */ /* 0x000fe40000000000 */
[----:B------:R-:W-:Y:S01]  /*1020*/  ISETP.GE.U32.AND P0, PT, R3, R12, PT ;  /* 0x0000000c0300720c */ /* 0x000fe20003f06070 */
[----:B------:R-:W-:Y:S01]  /*1030*/  IMAD.X R17, RZ, RZ, R2, P2 ;  /* 0x000000ffff117224 */ /* 0x000fe200010e0602 */
[----:B------:R-:W-:Y:S01]  /*1040*/  ISETP.NE.U32.AND P1, PT, R12, RZ, PT ;  /* 0x000000ff0c00720c */ /* 0x000fe20003f25070 */
[----:B------:R-:W-:Y:S01]  /*1050*/  IMAD.MOV.U32 R3, RZ, RZ, 0x0 ;  /* 0x00000000ff037424 */ /* 0x000fe200078e00ff */
[----:B------:R-:W-:-:S02]  /*1060*/  ISETP.GE.U32.AND.EX P0, PT, R10, RZ, PT, P0 ;  /* 0x000000ff0a00720c */ /* 0x000fc40003f06100 */
[----:B------:R-:W-:Y:S02]  /*1070*/  ISETP.NE.AND.EX P1, PT, RZ, RZ, PT, P1 ;  /* 0x000000ffff00720c */ /* 0x000fe40003f25310 */
[----:B------:R-:W-:Y:S01]  /*1080*/  SEL R17, R17, R2, P0 ;  /* 0x0000000211117207 */ /* 0x000fe20000000000 */
[----:B------:R-:W-:Y:S01]  /*1090*/  IMAD.MOV.U32 R2, RZ, RZ, R0 ;  /* 0x000000ffff027224 */ /* 0x000fe200078e0000 */
[----:B------:R-:W-:Y:S02]  /*10a0*/  SEL R16, R16, R9, P0 ;  /* 0x0000000910107207 */ /* 0x000fe40000000000 */
[----:B------:R-:W-:Y:S02]  /*10b0*/  SEL R17, R17, 0xffffffff, P1 ;  /* 0xffffffff11117807 */ /* 0x000fe40000800000 */
[----:B------:R-:W-:Y:S01]  /*10c0*/  SEL R16, R16, 0xffffffff, P1 ;  /* 0xffffffff10107807 */ /* 0x000fe20000800000 */
[----:B------:R-:W-:Y:S06]  /*10d0*/  RET.REL.NODEC R2 `(_Z9hist_smemPflPjiff) ;  /* 0xffffffec02c87950 */ /* 0x000fec0003c3ffff */
        .weak           $__internal_1_$__cuda_sm3x_div_rn_noftz_f32_slowpath
        .type           $__internal_1_$__cuda_sm3x_div_rn_noftz_f32_slowpath,@function
        .size           $__internal_1_$__cuda_sm3x_div_rn_noftz_f32_slowpath,(.L_x_31 - $__internal_1_$__cuda_sm3x_div_rn_noftz_f32_slowpath)
$__internal_1_$__cuda_sm3x_div_rn_noftz_f32_slowpath:
[--C-:B------:R-:W-:Y:S01]  /*10e0*/  SHF.R.U32.HI R9, RZ, 0x17, R0.reuse ;  /* 0x00000017ff097819 */ /* 0x100fe20000011600 */
[----:B------:R-:W-:Y:S01]  /*10f0*/  BSSY.RECONVERGENT B2, `(.L_x_18) ;  /* 0x0000063000027945 */ /* 0x000fe20003800200 */
[----:B------:R-:W-:Y:S01]  /*1100*/  SHF.R.U32.HI R2, RZ, 0x17, R3 ;  /* 0x00000017ff027819 */ /* 0x000fe20000011603 */
[----:B------:R-:W-:Y:S01]  /*1110*/  IMAD.MOV.U32 R15, RZ, RZ, R0 ;  /* 0x000000ffff0f7224 */ /* 0x000fe200078e0000 */
[----:B------:R-:W-:Y:S02]  /*1120*/  LOP3.LUT R9, R9, 0xff, RZ, 0xc0, !PT ;  /* 0x000000ff09097812 */ /* 0x000fe400078ec0ff */
[----:B------:R-:W-:-:S03]  /*1130*/  LOP3.LUT R2, R2, 0xff, RZ, 0xc0, !PT ;  /* 0x000000ff02027812 */ /* 0x000fc600078ec0ff */
[----:B------:R-:W-:Y:S02]  /*1140*/  VIADD R11, R9, 0xffffffff ;  /* 0xffffffff090b7836 */ /* 0x000fe40000000000 */
[----:B------:R-:W-:-:S03]  /*1150*/  VIADD R14, R2, 0xffffffff ;  /* 0xffffffff020e7836 */ /* 0x000fc60000000000 */
[----:B------:R-:W-:-:S04]  /*1160*/  ISETP.GT.U32.AND P0, PT, R11, 0xfd, PT ;  /* 0x000000fd0b00780c */ /* 0x000fc80003f04070 */
[----:B------:R-:W-:-:S13]  /*1170*/  ISETP.GT.U32.OR P0, PT, R14, 0xfd, P0 ;  /* 0x000000fd0e00780c */ /* 0x000fda0000704470 */
[----:B------:R-:W-:Y:S01]  /*1180*/  @!P0 IMAD.MOV.U32 R10, RZ, RZ, RZ ;  /* 0x000000ffff0a8224 */ /* 0x000fe200078e00ff */
[----:B------:R-:W-:Y:S06]  /*1190*/  @!P0 BRA `(.L_x_19) ;  /* 0x00000000005c8947 */ /* 0x000fec0003800000 */
[----:B------:R-:W-:Y:S02]  /*11a0*/  FSETP.GTU.FTZ.AND P0, PT, |R3|, +INF , PT ;  /* 0x7f8000000300780b */ /* 0x000fe40003f1c200 */
[----:B------:R-:W-:-:S04]  /*11b0*/  FSETP.GTU.FTZ.AND P1, PT, |R0|, +INF , PT ;  /* 0x7f8000000000780b */ /* 0x000fc80003f3c200 */
[----:B------:R-:W-:-:S13]  /*11c0*/  PLOP3.LUT P0, PT, P0, P1, PT, 0xf8, 0x8f ;  /* 0x00000000008f781c */ /* 0x000fda0000703f70 */
[----:B------:R-:W-:Y:S05]  /*11d0*/  @P0 BRA `(.L_x_20) ;  /* 0x00000004004c0947 */ /* 0x000fea0003800000 */
[----:B------:R-:W-:-:S13]  /*11e0*/  LOP3.LUT P0, RZ, R15, 0x7fffffff, R3, 0xc8, !PT ;  /* 0x7fffffff0fff7812 */ /* 0x000fda000780c803 */
[----:B------:R-:W-:Y:S05]  /*11f0*/  @!P0 BRA `(.L_x_21) ;  /* 0x00000004003c8947 */ /* 0x000fea0003800000 */
[C---:B------:R-:W-:Y:S02]  /*1200*/  FSETP.NEU.FTZ.AND P2, PT, |R3|.reuse, +INF , PT ;  /* 0x7f8000000300780b */ /* 0x040fe40003f5d200 */
[----:B------:R-:W-:Y:S02]  /*1210*/  FSETP.NEU.FTZ.AND P1, PT, |R0|, +INF , PT ;  /* 0x7f8000000000780b */ /* 0x000fe40003f3d200 */
[----:B------:R-:W-:-:S11]  /*1220*/  FSETP.NEU.FTZ.AND P0, PT, |R3|, +INF , PT ;  /* 0x7f8000000300780b */ /* 0x000fd60003f1d200 */
[----:B------:R-:W-:Y:S05]  /*1230*/  @!P1 BRA !P2, `(.L_x_21) ;  /* 0x00000004002c9947 */ /* 0x000fea0005000000 */
[----:B------:R-:W-:-:S04]  /*1240*/  LOP3.LUT P2, RZ, R3, 0x7fffffff, RZ, 0xc0, !PT ;  /* 0x7fffffff03ff7812 */ /* 0x000fc8000784c0ff */
[----:B------:R-:W-:-:S13]  /*1250*/  PLOP3.LUT P1, PT, P1, P2, PT, 0x2f, 0xf2 ;  /* 0x0000000000f2781c */ /* 0x000fda0000f24577 */
[----:B------:R-:W-:Y:S05]  /*1260*/  @P1 BRA `(.L_x_22) ;  /* 0x0000000400181947 */ /* 0x000fea0003800000 */
[----:B------:R-:W-:-:S04]  /*1270*/  LOP3.LUT P1, RZ, R15, 0x7fffffff, RZ, 0xc0, !PT ;  /* 0x7fffffff0fff7812 */ /* 0x000fc8000782c0ff */
[----:B------:R-:W-:-:S13]  /*1280*/  PLOP3.LUT P0, PT, P0, P1, PT, 0x2f, 0xf2 ;  /* 0x0000000000f2781c */ /* 0x000fda0000702577 */
[----:B------:R-:W-:Y:S05]  /*1290*/  @P0 BRA `(.L_x_23) ;  /* 0x0000000400000947 */ /* 0x000fea0003800000 */
[----:B------:R-:W-:Y:S02]  /*12a0*/  ISETP.GE.AND P0, PT, R14, RZ, PT ;  /* 0x000000ff0e00720c */ /* 0x000fe40003f06270 */
[----:B------:R-:W-:-:S11]  /*12b0*/  ISETP.GE.AND P1, PT, R11, RZ, PT ;  /* 0x000000ff0b00720c */ /* 0x000fd60003f26270 */
[----:B------:R-:W-:Y:S02]  /*12c0*/  @P0 IMAD.MOV.U32 R10, RZ, RZ, RZ ;  /* 0x000000ffff0a0224 */ /* 0x000fe400078e00ff */
[----:B------:R-:W-:Y:S01]  /*12d0*/  @!P0 FFMA R3, R3, 1.84467440737095516160e+19, RZ ;  /* 0x5f80000003038823 */ /* 0x000fe200000000ff */
[----:B------:R-:W-:Y:S02]  /*12e0*/  @!P0 IMAD.MOV.U32 R10, RZ, RZ, -0x40 ;  /* 0xffffffc0ff0a8424 */ /* 0x000fe400078e00ff */
[----:B------:R-:W-:Y:S02]  /*12f0*/  @!P1 FFMA R15, R0, 1.84467440737095516160e+19, RZ ;  /* 0x5f800000000f9823 */ /* 0x000fe400000000ff */
[----:B------:R-:W-:-:S07]  /*1300*/  @!P1 VIADD R10, R10, 0x40 ;  /* 0x000000400a0a9836 */ /* 0x000fce0000000000 */
.L_x_19:
[----:B------:R-:W-:Y:S01]  /*1310*/  LEA R14, R9, 0xc0800000, 0x17 ;  /* 0xc0800000090e7811 */ /* 0x000fe200078eb8ff */
[----:B------:R-:W-:Y:S01]  /*1320*/  VIADD R22, R2, 0xffffff81 ;  /* 0xffffff8102167836 */ /* 0x000fe20000000000 */
[----:B------:R-:W-:Y:S02]  /*1330*/  BSSY.RECONVERGENT B3, `(.L_x_24) ;  /* 0x0000035000037945 */ /* 0x000fe40003800200 */
[----:B------:R-:W-:Y:S01]  /*1340*/  IADD3 R23, PT, PT, -R14, R15, RZ ;  /* 0x0000000f0e177210 */ /* 0x000fe20007ffe1ff */
[C---:B------:R-:W-:Y:S01]  /*1350*/  IMAD R2, R22.reuse, -0x800000, R3 ;  /* 0xff80000016027824 */ /* 0x040fe200078e0203 */
[----:B------:R-:W-:Y:S02]  /*1360*/  IADD3 R9, PT, PT, R22, 0x7f, -R9 ;  /* 0x0000007f16097810 */ /* 0x000fe40007ffe809 */
[----:B------:R-:W0:Y:S01]  /*1370*/  MUFU.RCP R14, R23 ;  /* 0x00000017000e7308 */ /* 0x000e220000001000 */
[----:B------:R-:W-:Y:S02]  /*1380*/  FADD.FTZ R11, -R23, -RZ ;  /* 0x800000ff170b7221 */ /* 0x000fe40000010100 */
[----:B------:R-:W-:-:S02]  /*1390*/  IMAD.IADD R9, R9, 0x1, R10 ;  /* 0x0000000109097824 */ /* 0x000fc400078e020a */
[----:B0-----:R-:W-:-:S04]  /*13a0*/  FFMA R15, R14, R11, 1 ;  /* 0x3f8000000e0f7423 */ /* 0x001fc8000000000b */
[----:B------:R-:W-:-:S04]  /*13b0*/  FFMA R15, R14, R15, R14 ;  /* 0x0000000f0e0f7223 */ /* 0x000fc8000000000e */
[----:B------:R-:W-:-:S04]  /*13c0*/  FFMA R14, R2, R15, RZ ;  /* 0x0000000f020e7223 */ /* 0x000fc800000000ff */
[----:B------:R-:W-:-:S04]  /*13d0*/  FFMA R3, R11, R14, R2 ;  /* 0x0000000e0b037223 */ /* 0x000fc80000000002 */
[----:B------:R-:W-:-:S04]  /*13e0*/  FFMA R14, R15, R3, R14 ;  /* 0x000000030f0e7223 */ /* 0x000fc8000000000e */
[----:B------:R-:W-:-:S04]  /*13f0*/  FFMA R11, R11, R14, R2 ;  /* 0x0000000e0b0b7223 */ /* 0x000fc80000000002 */
[----:B------:R-:W-:-:S05]  /*1400*/  FFMA R2, R15, R11, R14 ;  /* 0x0000000b0f027223 */ /* 0x000fca000000000e */
[----:B------:R-:W-:-:S04]  /*1410*/  SHF.R.U32.HI R3, RZ, 0x17, R2 ;  /* 0x00000017ff037819 */ /* 0x000fc80000011602 */
[----:B------:R-:W-:-:S05]  /*1420*/  LOP3.LUT R10, R3, 0xff, RZ, 0xc0, !PT ;  /* 0x000000ff030a7812 */ /* 0x000fca00078ec0ff */
[----:B------:R-:W-:-:S04]  /*1430*/  IMAD.IADD R3, R10, 0x1, R9 ;  /* 0x000000010a037824 */ /* 0x000fc800078e0209 */
[----:B------:R-:W-:-:S05]  /*1440*/  VIADD R10, R3, 0xffffffff ;  /* 0xffffffff030a7836 */ /* 0x000fca0000000000 */
[----:B------:R-:W-:-:S13]  /*1450*/  ISETP.GE.U32.AND P0, PT, R10, 0xfe, PT ;  /* 0x000000fe0a00780c */ /* 0x000fda0003f06070 */
[----:B------:R-:W-:Y:S05]  /*1460*/  @!P0 BRA `(.L_x_25) ;  /* 0x0000000000808947 */ /* 0x000fea0003800000 */
[----:B------:R-:W-:-:S13]  /*1470*/  ISETP.GT.AND P0, PT, R3, 0xfe, PT ;  /* 0x000000fe0300780c */ /* 0x000fda0003f04270 */
[----:B------:R-:W-:Y:S05]  /*1480*/  @P0 BRA `(.L_x_26) ;  /* 0x00000000006c0947 */ /* 0x000fea0003800000 */
[----:B------:R-:W-:-:S13]  /*1490*/  ISETP.GE.AND P0, PT, R3, 0x1, PT ;  /* 0x000000010300780c */ /* 0x000fda0003f06270 */
[----:B------:R-:W-:Y:S05]  /*14a0*/  @P0 BRA `(.L_x_27) ;  /* 0x0000000000740947 */ /* 0x000fea0003800000 */
[----:B------:R-:W-:Y:S02]  /*14b0*/  ISETP.GE.AND P0, PT, R3, -0x18, PT ;  /* 0xffffffe80300780c */ /* 0x000fe40003f06270 */
[----:B------:R-:W-:-:S11]  /*14c0*/  LOP3.LUT R2, R2, 0x80000000, RZ, 0xc0, !PT ;  /* 0x8000000002027812 */ /* 0x000fd600078ec0ff */
[----:B------:R-:W-:Y:S05]  /*14d0*/  @!P0 BRA `(.L_x_27) ;  /* 0x0000000000688947 */ /* 0x000fea0003800000 */
[CCC-:B------:R-:W-:Y:S01]  /*14e0*/  FFMA.RZ R9, R15.reuse, R11.reuse, R14.reuse ;  /* 0x0000000b0f097223 */ /* 0x1c0fe2000000c00e */
[CCC-:B------:R-:W-:Y:S01]  /*14f0*/  FFMA.RP R10, R15.reuse, R11.reuse, R14.reuse ;  /* 0x0000000b0f0a7223 */ /* 0x1c0fe2000000800e */
[----:B------:R-:W-:Y:S01]  /*1500*/  FFMA.RM R11, R15, R11, R14 ;  /* 0x0000000b0f0b7223 */ /* 0x000fe2000000400e */
[C---:B------:R-:W-:Y:S01]  /*1510*/  VIADD R14, R3.reuse, 0x20 ;  /* 0x00000020030e7836 */ /* 0x040fe20000000000 */
[----:B------:R-:W-:Y:S02]  /*1520*/  ISETP.NE.AND P2, PT, R3, RZ, PT ;  /* 0x000000ff0300720c */ /* 0x000fe40003f45270 */
[----:B------:R-:W-:Y:S02]  /*1530*/  LOP3.LUT R9, R9, 0x7fffff, RZ, 0xc0, !PT ;  /* 0x007fffff09097812 */ /* 0x000fe400078ec0ff */
[----:B------:R-:W-:Y:S01]  /*1540*/  ISETP.NE.AND P1, PT, R3, RZ, PT ;  /* 0x000000ff0300720c */ /* 0x000fe20003f25270 */
[----:B------:R-:W-:Y:S01]  /*1550*/  IMAD.MOV R3, RZ, RZ, -R3 ;  /* 0x000000ffff037224 */ /* 0x000fe200078e0a03 */
[----:B------:R-:W-:-:S02]  /*1560*/  LOP3.LUT R9, R9, 0x800000, RZ, 0xfc, !PT ;  /* 0x0080000009097812 */ /* 0x000fc400078efcff */
[----:B------:R-:W-:Y:S02]  /*1570*/  FSETP.NEU.FTZ.AND P0, PT, R10, R11, PT ;  /* 0x0000000b0a00720b */ /* 0x000fe40003f1d000 */
[----:B------:R-:W-:Y:S02]  /*1580*/  SHF.L.U32 R14, R9, R14, RZ ;  /* 0x0000000e090e7219 */ /* 0x000fe400000006ff */
[----:B------:R-:W-:Y:S02]  /*1590*/  SEL R10, R3, RZ, P2 ;  /* 0x000000ff030a7207 */ /* 0x000fe40001000000 */
[----:B------:R-:W-:Y:S02]  /*15a0*/  ISETP.NE.AND P1, PT, R14, RZ, P1 ;  /* 0x000000ff0e00720c */ /* 0x000fe40000f25270 */
[----:B------:R-:W-:Y:S02]  /*15b0*/  SHF.R.U32.HI R10, RZ, R10, R9 ;  /* 0x0000000aff0a7219 */ /* 0x000fe40000011609 */
[----:B------:R-:W-:-:S02]  /*15c0*/  PLOP3.LUT P0, PT, P0, P1, PT, 0xf8, 0x8f ;  /* 0x00000000008f781c */ /* 0x000fc40000703f70 */
[----:B------:R-:W-:Y:S02]  /*15d0*/  SHF.R.U32.HI R14, RZ, 0x1, R10 ;  /* 0x00000001ff0e7819 */ /* 0x000fe4000001160a */
[----:B------:R-:W-:-:S04]  /*15e0*/  SEL R3, RZ, 0x1, !P0 ;  /* 0x00000001ff037807 */ /* 0x000fc80004000000 */
[----:B------:R-:W-:-:S04]  /*15f0*/  LOP3.LUT R3, R3, 0x1, R14, 0xf8, !PT ;  /* 0x0000000103037812 */ /* 0x000fc800078ef80e */
[----:B------:R-:W-:-:S05]  /*1600*/  LOP3.LUT R3, R3, R10, RZ, 0xc0, !PT ;  /* 0x0000000a03037212 */ /* 0x000fca00078ec0ff */
[----:B------:R-:W-:-:S05]  /*1610*/  IMAD.IADD R3, R14, 0x1, R3 ;  /* 0x000000010e037824 */ /* 0x000fca00078e0203 */
[----:B------:R-:W-:Y:S01]  /*1620*/  LOP3.LUT R2, R3, R2, RZ, 0xfc, !PT ;  /* 0x0000000203027212 */ /* 0x000fe200078efcff */
[----:B------:R-:W-:Y:S06]  /*1630*/  BRA `(.L_x_27) ;  /* 0x0000000000107947 */ /* 0x000fec0003800000 */
.L_x_26:
[----:B------:R-:W-:-:S04]  /*1640*/  LOP3.LUT R2, R2, 0x80000000, RZ, 0xc0, !PT ;  /* 0x8000000002027812 */ /* 0x000fc800078ec0ff */
[----:B------:R-:W-:Y:S01]  /*1650*/  LOP3.LUT R2, R2, 0x7f800000, RZ, 0xfc, !PT ;  /* 0x7f80000002027812 */ /* 0x000fe200078efcff */
[----:B------:R-:W-:Y:S06]  /*1660*/  BRA `(.L_x_27) ;  /* 0x0000000000047947 */ /* 0x000fec0003800000 */
.L_x_25:
[----:B------:R-:W-:-:S07]  /*1670*/  IMAD R2, R9, 0x800000, R2 ;  /* 0x0080000009027824 */ /* 0x000fce00078e0202 */
.L_x_27:
[----:B------:R-:W-:Y:S05]  /*1680*/  BSYNC.RECONVERGENT B3 ;  /* 0x0000000000037941 */ /* 0x000fea0003800200 */
.L_x_24:
[----:B------:R-:W-:Y:S05]  /*1690*/  BRA `(.L_x_28) ;  /* 0x0000000000207947 */ /* 0x000fea0003800000 */
.L_x_23:
[----:B------:R-:W-:-:S04]  /*16a0*/  LOP3.LUT R2, R15, 0x80000000, R3, 0x48, !PT ;  /* 0x800000000f027812 */ /* 0x000fc800078e4803 */
[----:B------:R-:W-:Y:S01]  /*16b0*/  LOP3.LUT R2, R2, 0x7f800000, RZ, 0xfc, !PT ;  /* 0x7f80000002027812 */ /* 0x000fe200078efcff */
[----:B------:R-:W-:Y:S06]  /*16c0*/  BRA `(.L_x_28) ;  /* 0x0000000000147947 */ /* 0x000fec0003800000 */
.L_x_22:
[----:B------:R-:W-:Y:S01]  /*16d0*/  LOP3.LUT R2, R15, 0x80000000, R3, 0x48, !PT ;  /* 0x800000000f027812 */ /* 0x000fe200078e4803 */
[----:B------:R-:W-:Y:S06]  /*16e0*/  BRA `(.L_x_28) ;  /* 0x00000000000c7947 */ /* 0x000fec0003800000 */
.L_x_21:
[----:B------:R-:W0:Y:S01]  /*16f0*/  MUFU.RSQ R2, -QNAN ;  /* 0xffc0000000027908 */ /* 0x000e220000001400 */
[----:B------:R-:W-:Y:S05]  /*1700*/  BRA `(.L_x_28) ;  /* 0x0000000000047947 */ /* 0x000fea0003800000 */
.L_x_20:
[----:B------:R-:W-:-:S07]  /*1710*/  FADD.FTZ R2, R3, R0 ;  /* 0x0000000003027221 */ /* 0x000fce0000010000 */
.L_x_28:
[----:B------:R-:W-:Y:S05]  /*1720*/  BSYNC.RECONVERGENT B2 ;  /* 0x0000000000027941 */ /* 0x000fea0003800200 */
.L_x_18:
[----:B0-----:R-:W-:Y:S02]  /*1730*/  IMAD.MOV.U32 R9, RZ, RZ, R2 ;  /* 0x000000ffff097224 */ /* 0x001fe400078e0002 */
[----:B------:R-:W-:Y:S02]  /*1740*/  IMAD.MOV.U32 R2, RZ, RZ, R4 ;  /* 0x000000ffff027224 */ /* 0x000fe400078e0004 */
[----:B------:R-:W-:-:S04]  /*1750*/  IMAD.MOV.U32 R3, RZ, RZ, 0x0 ;  /* 0x00000000ff037424 */ /* 0x000fc800078e00ff */
[----:B------:R-:W-:Y:S05]  /*1760*/  RET.REL.NODEC R2 `(_Z9hist_smemPflPjiff) ;  /* 0xffffffe802247950 */ /* 0x000fea0003c3ffff */
.L_x_29:
[----:B------:R-:W-:-:S00]  /*1770*/  BRA `(.L_x_29) ;  /* 0xfffffffc00fc7947 */ /* 0x000fc0000383ffff */
[----:B------:R-:W-:-:S00]  /*1780*/  NOP ;  /* 0x0000000000007918 */ /* 0x000fc00000000000 */
[----:B------:R-:W-:-:S00]  /*1790*/  NOP ;  /* 0x0000000000007918 */ /* 0x000fc00000000000 */
[----:B------:R-:W-:-:S00]  /*17a0*/  NOP ;  /* 0x0000000000007918 */ /* 0x000fc00000000000 */
[----:B------:R-:W-:-:S00]  /*17b0*/  NOP ;  /* 0x0000000000007918 */ /* 0x000fc00000000000 */
[----:B------:R-:W-:-:S00]  /*17c0*/  NOP ;  /* 0x0000000000007918 */ /* 0x000fc00000000000 */
[----:B------:R-:W-:-:S00]  /*17d0*/  NOP ;  /* 0x0000000000007918 */ /* 0x000fc00000000000 */
[----:B------:R-:W-:-:S00]  /*17e0*/  NOP ;  /* 0x0000000000007918 */ /* 0x000fc00000000000 */
[----:B------:R-:W-:-:S00]  /*17f0*/  NOP ;  /* 0x0000000000007918 */ /* 0x000fc00000000000 */
.L_x_31:


//--------------------- .nv.shared._Z9hist_smemPflPjiff --------------------------
	.section	.nv.shared._Z9hist_smemPflPjiff,"aw",@nobits
	.sectionflags	@""
	.align	16
	.zero		1024


//--------------------- .nv.shared.reserved.0     --------------------------
	.section	.nv.shared.reserved.0,"aw",@nobits
	.weak		__nv_reservedSMEM_offset_0_alias
	.size		__nv_reservedSMEM_offset_0_alias, 0, 64
	.other		__nv_reservedSMEM_offset_0_alias,@"STO_CUDA_RESERVED_SHARED STV_DEFAULT"
__nv_reservedSMEM_offset_0_alias:
	.zero		0
	.zero		64


//--------------------- .nv.constant0._Z9hist_smemPflPjiff --------------------------
	.section	.nv.constant0._Z9hist_smemPflPjiff,"a",@progbits
	.sectionflags	@""
	.align	4
.nv.constant0._Z9hist_smemPflPjiff:
	.zero		932


//--------------------- SYMBOLS --------------------------

	.type		.nv.reservedSmem.offset0,@object
	.size		.nv.reservedSmem.offset0,0x4
	.type		.nv.reservedSmem.cap,@object
	.size		.nv.reservedSmem.cap,0x4
